	.headerflags	@"EF_CUDA_TEXMODE_UNIFIED EF_CUDA_64BIT_ADDRESS EF_CUDA_SM89 EF_CUDA_VIRTUAL_SM(EF_CUDA_SM89)"
	.elftype	@"ET_EXEC"


//--------------------- .nv.info                  --------------------------
	.section	.nv.info,"",@"SHT_CUDA_INFO"
	.align	4


	//----- nvinfo : EIATTR_REGCOUNT
	.align		4
        /*0000*/ 	.byte	0x04, 0x2f
        /*0002*/ 	.short	(.L_1 - .L_0)
	.align		4
.L_0:
        /*0004*/ 	.word	index@(triton__0d1d2d3d4d5d6d7de8de)
        /*0008*/ 	.word	0x00000028


	//----- nvinfo : EIATTR_MAX_STACK_SIZE
	.align		4
.L_1:
        /*000c*/ 	.byte	0x04, 0x23
        /*000e*/ 	.short	(.L_3 - .L_2)
	.align		4
.L_2:
        /*0010*/ 	.word	index@(triton__0d1d2d3d4d5d6d7de8de)
        /*0014*/ 	.word	0x00000000


	//----- nvinfo : EIATTR_MIN_STACK_SIZE
	.align		4
.L_3:
        /*0018*/ 	.byte	0x04, 0x12
        /*001a*/ 	.short	(.L_5 - .L_4)
	.align		4
.L_4:
        /*001c*/ 	.word	index@(triton__0d1d2d3d4d5d6d7de8de)
        /*0020*/ 	.word	0x00000000


	//----- nvinfo : EIATTR_FRAME_SIZE
	.align		4
.L_5:
        /*0024*/ 	.byte	0x04, 0x11
        /*0026*/ 	.short	(.L_7 - .L_6)
	.align		4
.L_6:
        /*0028*/ 	.word	index@(triton__0d1d2d3d4d5d6d7de8de)
        /*002c*/ 	.word	0x00000000
.L_7:


//--------------------- .nv.info.triton__0d1d2d3d4d5d6d7de8de --------------------------
	.section	.nv.info.triton__0d1d2d3d4d5d6d7de8de,"",@"SHT_CUDA_INFO"
	.align	4


	//----- nvinfo : EIATTR_CUDA_API_VERSION
	.align		4
        /*0000*/ 	.byte	0x04, 0x37
        /*0002*/ 	.short	(.L_9 - .L_8)
.L_8:
        /*0004*/ 	.word	0x0000007b


	//----- nvinfo : EIATTR_PARAM_CBANK
	.align		4
.L_9:
        /*0008*/ 	.byte	0x04, 0x0a
        /*000a*/ 	.short	(.L_11 - .L_10)
	.align		4
.L_10:
        /*000c*/ 	.word	index@(.nv.constant0.triton__0d1d2d3d4d5d6d7de8de)
        /*0010*/ 	.short	0x0160
        /*0012*/ 	.short	0x0040


	//----- nvinfo : EIATTR_CBANK_PARAM_SIZE
	.align		4
.L_11:
        /*0014*/ 	.byte	0x03, 0x19
        /*0016*/ 	.short	0x0040


	//----- nvinfo : EIATTR_KPARAM_INFO
	.align		4
        /*0018*/ 	.byte	0x04, 0x17
        /*001a*/ 	.short	(.L_13 - .L_12)
.L_12:
        /*001c*/ 	.word	0x00000000
        /*0020*/ 	.short	0x0008
        /*0022*/ 	.short	0x003c
        /*0024*/ 	.byte	0x00, 0xf0, 0x11, 0x00


	//----- nvinfo : EIATTR_KPARAM_INFO
	.align		4
.L_13:
        /*0028*/ 	.byte	0x04, 0x17
        /*002a*/ 	.short	(.L_15 - .L_14)
.L_14:
        /*002c*/ 	.word	0x00000000
        /*0030*/ 	.short	0x0007
        /*0032*/ 	.short	0x0038
        /*0034*/ 	.byte	0x00, 0xf0, 0x11, 0x00


	//----- nvinfo : EIATTR_KPARAM_INFO
	.align		4
.L_15:
        /*0038*/ 	.byte	0x04, 0x17
        /*003a*/ 	.short	(.L_17 - .L_16)
.L_16:
        /*003c*/ 	.word	0x00000000
        /*0040*/ 	.short	0x0006
        /*0042*/ 	.short	0x0030
        /*0044*/ 	.byte	0x00, 0xf0, 0x21, 0x00


	//----- nvinfo : EIATTR_KPARAM_INFO
	.align		4
.L_17:
        /*0048*/ 	.byte	0x04, 0x17
        /*004a*/ 	.short	(.L_19 - .L_18)
.L_18:
        /*004c*/ 	.word	0x00000000
        /*0050*/ 	.short	0x0005
        /*0052*/ 	.short	0x0028
        /*0054*/ 	.byte	0x00, 0xf0, 0x21, 0x00


	//----- nvinfo : EIATTR_KPARAM_INFO
	.align		4
.L_19:
        /*0058*/ 	.byte	0x04, 0x17
        /*005a*/ 	.short	(.L_21 - .L_20)
.L_20:
        /*005c*/ 	.word	0x00000000
        /*0060*/ 	.short	0x0004
        /*0062*/ 	.short	0x0020
        /*0064*/ 	.byte	0x00, 0xf0, 0x21, 0x00


	//----- nvinfo : EIATTR_KPARAM_INFO
	.align		4
.L_21:
        /*0068*/ 	.byte	0x04, 0x17
        /*006a*/ 	.short	(.L_23 - .L_22)
.L_22:
        /*006c*/ 	.word	0x00000000
        /*0070*/ 	.short	0x0003
        /*0072*/ 	.short	0x0018
        /*0074*/ 	.byte	0x00, 0xf0, 0x21, 0x00


	//----- nvinfo : EIATTR_KPARAM_INFO
	.align		4
.L_23:
        /*0078*/ 	.byte	0x04, 0x17
        /*007a*/ 	.short	(.L_25 - .L_24)
.L_24:
        /*007c*/ 	.word	0x00000000
        /*0080*/ 	.short	0x0002
        /*0082*/ 	.short	0x0010
        /*0084*/ 	.byte	0x00, 0xf0, 0x21, 0x00


	//----- nvinfo : EIATTR_KPARAM_INFO
	.align		4
.L_25:
        /*0088*/ 	.byte	0x04, 0x17
        /*008a*/ 	.short	(.L_27 - .L_26)
.L_26:
        /*008c*/ 	.word	0x00000000
        /*0090*/ 	.short	0x0001
        /*0092*/ 	.short	0x0008
        /*0094*/ 	.byte	0x00, 0xf0, 0x21, 0x00


	//----- nvinfo : EIATTR_KPARAM_INFO
	.align		4
.L_27:
        /*0098*/ 	.byte	0x04, 0x17
        /*009a*/ 	.short	(.L_29 - .L_28)
.L_28:
        /*009c*/ 	.word	0x00000000
        /*00a0*/ 	.short	0x0000
        /*00a2*/ 	.short	0x0000
        /*00a4*/ 	.byte	0x00, 0xf0, 0x21, 0x00


	//----- nvinfo : EIATTR_MAXREG_COUNT
	.align		4
.L_29:
        /*00a8*/ 	.byte	0x03, 0x1b
        /*00aa*/ 	.short	0x00ff


	//----- nvinfo : EIATTR_COOP_GROUP_MASK_REGIDS
	.align		4
        /*00ac*/ 	.byte	0x04, 0x29
        /*00ae*/ 	.short	(.L_31 - .L_30)


	//   ....[0]....
.L_30:
        /*00b0*/ 	.word	0xffffffff


	//   ....[1]....
        /*00b4*/ 	.word	0xffffffff


	//   ....[2]....
        /*00b8*/ 	.word	0xffffffff


	//   ....[3]....
        /*00bc*/ 	.word	0xffffffff


	//   ....[4]....
        /*00c0*/ 	.word	0xffffffff


	//   ....[5]....
        /*00c4*/ 	.word	0xffffffff


	//   ....[6]....
        /*00c8*/ 	.word	0xffffffff


	//   ....[7]....
        /*00cc*/ 	.word	0xffffffff


	//----- nvinfo : EIATTR_COOP_GROUP_INSTR_OFFSETS
	.align		4
.L_31:
        /*00d0*/ 	.byte	0x04, 0x28
        /*00d2*/ 	.short	(.L_33 - .L_32)


	//   ....[0]....
.L_32:
        /*00d4*/ 	.word	0x00000ad0


	//   ....[1]....
        /*00d8*/ 	.word	0x00000af0


	//   ....[2]....
        /*00dc*/ 	.word	0x00000b10


	//   ....[3]....
        /*00e0*/ 	.word	0x00000b30


	//   ....[4]....
        /*00e4*/ 	.word	0x00000b60


	//   ....[5]....
        /*00e8*/ 	.word	0x00000bd0


	//   ....[6]....
        /*00ec*/ 	.word	0x00000bf0


	//   ....[7]....
        /*00f0*/ 	.word	0x00000c20


	//----- nvinfo : EIATTR_EXIT_INSTR_OFFSETS
	.align		4
.L_33:
        /*00f4*/ 	.byte	0x04, 0x1c
        /*00f6*/ 	.short	(.L_35 - .L_34)


	//   ....[0]....
.L_34:
        /*00f8*/ 	.word	0x00001c60


	//----- nvinfo : EIATTR_MAX_THREADS
	.align		4
.L_35:
        /*00fc*/ 	.byte	0x04, 0x05
        /*00fe*/ 	.short	(.L_37 - .L_36)
.L_36:
        /*0100*/ 	.word	0x00000100
        /*0104*/ 	.word	0x00000001
        /*0108*/ 	.word	0x00000001


	//----- nvinfo : EIATTR_CRS_STACK_SIZE
	.align		4
.L_37:
        /*010c*/ 	.byte	0x04, 0x1e
        /*010e*/ 	.short	(.L_39 - .L_38)
.L_38:
        /*0110*/ 	.word	0x00000000
.L_39:


//--------------------- .nv.rel.action            --------------------------
	.section	.nv.rel.action,"",@"SHT_CUDA_RELOCINFO"
	.align	8
	.sectionentsize	8
        /*0000*/ 	.byte	0x73, 0x00, 0x00, 0x00, 0x00, 0x00, 0x00, 0x00, 0x00, 0x00, 0x00, 0x11, 0x25, 0x00, 0x05, 0x36


//--------------------- .nv.constant0.triton__0d1d2d3d4d5d6d7de8de --------------------------
	.section	.nv.constant0.triton__0d1d2d3d4d5d6d7de8de,"a",@progbits
	.align	4
.nv.constant0.triton__0d1d2d3d4d5d6d7de8de:
	.zero		416


//--------------------- .text.triton__0d1d2d3d4d5d6d7de8de --------------------------
	.section	.text.triton__0d1d2d3d4d5d6d7de8de,"ax",@progbits
	.sectionflags	@"SHF_BARRIERS=1"
	.sectioninfo	@"SHI_REGISTERS=40"
	.align	128
        .global         triton__0d1d2d3d4d5d6d7de8de
        .type           triton__0d1d2d3d4d5d6d7de8de,@function
        .size           triton__0d1d2d3d4d5d6d7de8de,(.L_x_19 - triton__0d1d2d3d4d5d6d7de8de)
        .other          triton__0d1d2d3d4d5d6d7de8de,@"STO_CUDA_ENTRY STV_DEFAULT"
triton__0d1d2d3d4d5d6d7de8de:
.text.triton__0d1d2d3d4d5d6d7de8de:
[----:B------:R-:W-:-:S02]  /*0000*/  MOV R1, c[0x0][0x28] ;  /* 0x00000a0000017a02 */ /* 0x000fc40000000f00 */
[----:B------:R-:W0:Y:S01]  /*0010*/  S2R R37, SR_TID.X ;  /* 0x0000000000257919 */ /* 0x000e220000002100 */
[----:B------:R-:W-:Y:S01]  /*0020*/  MOV R32, 0x4 ;  /* 0x0000000400207802 */ /* 0x000fe20000000f00 */
[----:B------:R-:W-:Y:S01]  /*0030*/  CS2R R16, SRZ ;  /* 0x0000000000107805 */ /* 0x000fe2000001ff00 */
[----:B------:R-:W-:Y:S01]  /*0040*/  MOV R4, 0x2 ;  /* 0x0000000200047802 */ /* 0x000fe20000000f00 */
[----:B------:R-:W1:Y:S01]  /*0050*/  S2R R35, SR_CTAID.X ;  /* 0x0000000000237919 */ /* 0x000e620000002500 */
[----:B------:R-:W-:Y:S01]  /*0060*/  CS2R R18, SRZ ;  /* 0x0000000000127805 */ /* 0x000fe2000001ff00 */
[----:B------:R-:W-:Y:S01]  /*0070*/  CS2R R8, SRZ ;  /* 0x0000000000087805 */ /* 0x000fe2000001ff00 */
[----:B------:R-:W-:Y:S01]  /*0080*/  CS2R R10, SRZ ;  /* 0x00000000000a7805 */ /* 0x000fe2000001ff00 */
[----:B------:R-:W-:Y:S01]  /*0090*/  ULDC.64 UR14, c[0x0][0x118] ;  /* 0x00004600000e7ab9 */ /* 0x000fe20000000a00 */
[----:B0-----:R-:W-:-:S04]  /*00a0*/  LOP3.LUT R36, R37, 0xff, RZ, 0xc0, !PT ;  /* 0x000000ff25247812 */ /* 0x001fc800078ec0ff */
[----:B------:R-:W-:-:S04]  /*00b0*/  SHF.L.U32 R0, R36, 0x3, RZ ;  /* 0x0000000324007819 */ /* 0x000fc800000006ff */
[----:B------:R-:W-:Y:S01]  /*00c0*/  IADD3 R2, R0, 0x800, RZ ;  /* 0x0000080000027810 */ /* 0x000fe20007ffe0ff */
[----:B-1----:R-:W-:-:S03]  /*00d0*/  IMAD R31, R35, 0x900, R0 ;  /* 0x00000900231f7824 */ /* 0x002fc600078e0200 */
[----:B------:R-:W-:Y:S01]  /*00e0*/  ISETP.GE.U32.AND P0, PT, R2, 0x900, PT ;  /* 0x000009000200780c */ /* 0x000fe20003f06070 */
[----:B------:R-:W-:Y:S01]  /*00f0*/  IMAD.WIDE.U32 R2, R0, R32, c[0x0][0x168] ;  /* 0x00005a0000027625 */ /* 0x000fe200078e0020 */
[----:B------:R-:W-:Y:S01]  /*0100*/  IADD3 R13, R31, 0x800, RZ ;  /* 0x000008001f0d7810 */ /* 0x000fe20007ffe0ff */
[----:B------:R-:W-:Y:S01]  /*0110*/  CS2R R20, SRZ ;  /* 0x0000000000147805 */ /* 0x000fe2000001ff00 */
[----:B------:R-:W-:Y:S02]  /*0120*/  CS2R R22, SRZ ;  /* 0x0000000000167805 */ /* 0x000fe4000001ff00 */
[----:B------:R-:W2:Y:S01]  /*0130*/  LDG.E.EL.128 R24, [R2.64] ;  /* 0x0000000e02187981 */ /* 0x000ea2000c2e1d00 */
[----:B------:R-:W-:-:S06]  /*0140*/  IMAD.WIDE R6, R13, R4, c[0x0][0x160] ;  /* 0x000058000d067625 */ /* 0x000fcc00078e0204 */
[----:B------:R-:W3:Y:S04]  /*0150*/  @!P0 LDG.E.EL.128 R16, [R2.64+0x2000] ;  /* 0x0020000e02108981 */ /* 0x000ee8000c2e1d00 */
[----:B------:R0:W4:Y:S01]  /*0160*/  @!P0 LDG.E.EL.128 R8, [R6.64] ;  /* 0x0000000e06088981 */ /* 0x000122000c2e1d00 */
[----:B------:R-:W-:-:S04]  /*0170*/  IMAD.WIDE R12, R13, R32, c[0x0][0x170] ;  /* 0x00005c000d0c7625 */ /* 0x000fc800078e0220 */
[----:B------:R-:W-:Y:S01]  /*0180*/  IMAD.WIDE R4, R31, R4, c[0x0][0x160] ;  /* 0x000058001f047625 */ /* 0x000fe200078e0204 */
[----:B------:R1:W5:Y:S05]  /*0190*/  @!P0 LDG.E.EL.128 R20, [R12.64] ;  /* 0x0000000e0c148981 */ /* 0x00036a000c2e1d00 */
[----:B0-----:R-:W2:Y:S04]  /*01a0*/  LDG.E.EL.128 R4, [R4.64] ;  /* 0x0000000e04047981 */ /* 0x001ea8000c2e1d00 */
[----:B-1----:R-:W2:Y:S01]  /*01b0*/  LDG.E.EL.128 R12, [R2.64+0x10] ;  /* 0x0000100e020c7981 */ /* 0x002ea2000c2e1d00 */
[----:B---3--:R-:W-:-:S02]  /*01c0*/  SEL R29, R16, RZ, !P0 ;  /* 0x000000ff101d7207 */ /* 0x008fc40004000000 */
[----:B------:R-:W-:Y:S02]  /*01d0*/  SEL R30, R18, RZ, !P0 ;  /* 0x000000ff121e7207 */ /* 0x000fe40004000000 */
[----:B----4-:R-:W-:Y:S02]  /*01e0*/  SEL R16, R8, RZ, !P0 ;  /* 0x000000ff08107207 */ /* 0x010fe40004000000 */
[----:B------:R-:W-:Y:S01]  /*01f0*/  SEL R18, R9, RZ, !P0 ;  /* 0x000000ff09127207 */ /* 0x000fe20004000000 */
[----:B------:R-:W-:Y:S01]  /*0200*/  FADD R8, R29, 1 ;  /* 0x3f8000001d087421 */ /* 0x000fe20000000000 */
[----:B------:R-:W-:Y:S01]  /*0210*/  FADD R9, R30, 1 ;  /* 0x3f8000001e097421 */ /* 0x000fe20000000000 */
[----:B------:R-:W-:Y:S02]  /*0220*/  SHF.L.U32 R29, R16, 0x10, RZ ;  /* 0x00000010101d7819 */ /* 0x000fe400000006ff */
[----:B------:R-:W-:Y:S02]  /*0230*/  SHF.L.U32 R30, R18, 0x10, RZ ;  /* 0x00000010121e7819 */ /* 0x000fe400000006ff */
[----:B------:R-:W-:-:S02]  /*0240*/  SEL R17, R17, RZ, !P0 ;  /* 0x000000ff11117207 */ /* 0x000fc40004000000 */
[----:B------:R-:W-:Y:S02]  /*0250*/  SEL R19, R19, RZ, !P0 ;  /* 0x000000ff13137207 */ /* 0x000fe40004000000 */
[----:B------:R-:W-:Y:S02]  /*0260*/  PRMT R16, R16, 0x7632, R16 ;  /* 0x0000763210107816 */ /* 0x000fe40000000010 */
[----:B------:R-:W-:Y:S01]  /*0270*/  PRMT R18, R18, 0x7632, R18 ;  /* 0x0000763212127816 */ /* 0x000fe20000000012 */
[----:B------:R-:W-:Y:S01]  /*0280*/  FMUL R8, R29, R8 ;  /* 0x000000081d087220 */ /* 0x000fe20000400000 */
[----:B------:R-:W-:Y:S01]  /*0290*/  SHF.L.U32 R16, R16, 0x10, RZ ;  /* 0x0000001010107819 */ /* 0x000fe200000006ff */
[----:B------:R-:W-:Y:S01]  /*02a0*/  FADD R29, R17, 1 ;  /* 0x3f800000111d7421 */ /* 0x000fe20000000000 */
[----:B------:R-:W-:Y:S01]  /*02b0*/  SHF.L.U32 R18, R18, 0x10, RZ ;  /* 0x0000001012127819 */ /* 0x000fe200000006ff */
[----:B------:R-:W-:Y:S01]  /*02c0*/  FADD R19, R19, 1 ;  /* 0x3f80000013137421 */ /* 0x000fe20000000000 */
[----:B------:R-:W-:Y:S01]  /*02d0*/  FMUL R9, R30, R9 ;  /* 0x000000091e097220 */ /* 0x000fe20000400000 */
[----:B------:R-:W-:Y:S01]  /*02e0*/  FMUL R29, R16, R29 ;  /* 0x0000001d101d7220 */ /* 0x000fe20000400000 */
[----:B-----5:R-:W-:Y:S01]  /*02f0*/  SEL R17, R20, RZ, !P0 ;  /* 0x000000ff14117207 */ /* 0x020fe20004000000 */
[----:B------:R-:W-:Y:S01]  /*0300*/  FMUL R30, R18, R19 ;  /* 0x00000013121e7220 */ /* 0x000fe20000400000 */
[----:B------:R-:W-:-:S02]  /*0310*/  SEL R18, R22, RZ, !P0 ;  /* 0x000000ff16127207 */ /* 0x000fc40004000000 */
[----:B------:R-:W-:Y:S02]  /*0320*/  SEL R19, R23, RZ, !P0 ;  /* 0x000000ff17137207 */ /* 0x000fe40004000000 */
[----:B------:R-:W-:Y:S02]  /*0330*/  SEL R16, R21, RZ, !P0 ;  /* 0x000000ff15107207 */ /* 0x000fe40004000000 */
[C---:B--2---:R-:W-:Y:S02]  /*0340*/  SHF.L.U32 R33, R5.reuse, 0x10, RZ ;  /* 0x0000001005217819 */ /* 0x044fe400000006ff */
[----:B------:R-:W-:Y:S02]  /*0350*/  PRMT R20, R5, 0x7632, R20 ;  /* 0x0000763205147816 */ /* 0x000fe40000000014 */
[----:B------:R-:W-:Y:S01]  /*0360*/  PRMT R5, R4, 0x7632, R5 ;  /* 0x0000763204057816 */ /* 0x000fe20000000005 */
[----:B------:R-:W-:Y:S01]  /*0370*/  FMUL R18, R18, 48 ;  /* 0x4240000012127820 */ /* 0x000fe20000400000 */
[----:B------:R-:W-:Y:S01]  /*0380*/  FMUL R17, R17, 48 ;  /* 0x4240000011117820 */ /* 0x000fe20000400000 */
[----:B------:R-:W-:Y:S01]  /*0390*/  FMUL R19, R19, 48 ;  /* 0x4240000013137820 */ /* 0x000fe20000400000 */
[----:B------:R-:W-:Y:S01]  /*03a0*/  FMUL R16, R16, 48 ;  /* 0x4240000010107820 */ /* 0x000fe20000400000 */
[----:B------:R-:W-:Y:S01]  /*03b0*/  SHF.L.U32 R22, R20, 0x10, RZ ;  /* 0x0000001014167819 */ /* 0x000fe200000006ff */
[----:B------:R-:W-:Y:S01]  /*03c0*/  FADD R25, R25, 1 ;  /* 0x3f80000019197421 */ /* 0x000fe20000000000 */
[----:B------:R-:W-:Y:S01]  /*03d0*/  SHF.L.U32 R20, R5, 0x10, RZ ;  /* 0x0000001005147819 */ /* 0x000fe200000006ff */
[----:B------:R-:W-:Y:S01]  /*03e0*/  FMUL R9, R9, R18 ;  /* 0x0000001209097220 */ /* 0x000fe20000400000 */
[----:B------:R-:W-:Y:S01]  /*03f0*/  SHF.L.U32 R34, R7, 0x10, RZ ;  /* 0x0000001007227819 */ /* 0x000fe200000006ff */
[----:B------:R-:W-:Y:S01]  /*0400*/  FMUL R8, R8, R17 ;  /* 0x0000001108087220 */ /* 0x000fe20000400000 */
[----:B------:R-:W-:Y:S01]  /*0410*/  FMUL R30, R30, R19 ;  /* 0x000000131e1e7220 */ /* 0x000fe20000400000 */
[----:B------:R-:W-:Y:S01]  /*0420*/  FMUL R29, R29, R16 ;  /* 0x000000101d1d7220 */ /* 0x000fe20000400000 */
[----:B------:R-:W-:Y:S01]  /*0430*/  FADD R27, R27, 1 ;  /* 0x3f8000001b1b7421 */ /* 0x000fe20000000000 */
[----:B------:R-:W-:Y:S01]  /*0440*/  FADD R21, R14, 1 ;  /* 0x3f8000000e157421 */ /* 0x000fe20000000000 */
[----:B------:R-:W-:Y:S01]  /*0450*/  FADD R19, R24, 1 ;  /* 0x3f80000018137421 */ /* 0x000fe20000000000 */
[----:B------:R-:W-:Y:S01]  /*0460*/  SHF.L.U32 R18, R4, 0x10, RZ ;  /* 0x0000001004127819 */ /* 0x000fe200000006ff */
[C---:B------:R-:W-:Y:S01]  /*0470*/  IMAD.WIDE R16, R31.reuse, R32, c[0x0][0x170] ;  /* 0x00005c001f107625 */ /* 0x040fe200078e0220 */
[----:B------:R-:W-:Y:S01]  /*0480*/  FMUL R14, R20, R25 ;  /* 0x00000019140e7220 */ /* 0x000fe20000400000 */
[----:B------:R-:W-:Y:S01]  /*0490*/  FMUL R5, R22, R27 ;  /* 0x0000001b16057220 */ /* 0x000fe20000400000 */
[----:B------:R-:W-:Y:S01]  /*04a0*/  FMUL R34, R34, R21 ;  /* 0x0000001522227220 */ /* 0x000fe20000400000 */
[----:B------:R-:W-:Y:S01]  /*04b0*/  IADD3 R25, R31, 0x4, RZ ;  /* 0x000000041f197810 */ /* 0x000fe20007ffe0ff */
[----:B------:R-:W-:Y:S01]  /*04c0*/  CS2R R20, SRZ ;  /* 0x0000000000147805 */ /* 0x000fe2000001ff00 */
[----:B------:R-:W-:Y:S01]  /*04d0*/  CS2R R22, SRZ ;  /* 0x0000000000167805 */ /* 0x000fe2000001ff00 */
[----:B------:R-:W-:-:S02]  /*04e0*/  FMUL R4, R18, R19 ;  /* 0x0000001312047220 */ /* 0x000fc40000400000 */
[----:B------:R-:W2:Y:S01]  /*04f0*/  LDG.E.EL.128 R16, [R16.64] ;  /* 0x0000000e10107981 */ /* 0x000ea2000c2e1d00 */
[----:B------:R-:W-:Y:S01]  /*0500*/  FADD R26, R26, 1 ;  /* 0x3f8000001a1a7421 */ /* 0x000fe20000000000 */
[----:B------:R-:W-:Y:S02]  /*0510*/  IMAD.WIDE R24, R25, R32, c[0x0][0x170] ;  /* 0x00005c0019187625 */ /* 0x000fe400078e0220 */
[----:B------:R-:W3:Y:S01]  /*0520*/  @!P0 LDG.E.EL.128 R20, [R2.64+0x2010] ;  /* 0x0020100e02148981 */ /* 0x000ee2000c2e1d00 */
[----:B------:R-:W-:-:S03]  /*0530*/  FMUL R33, R33, R26 ;  /* 0x0000001a21217220 */ /* 0x000fc60000400000 */
[----:B------:R-:W4:Y:S01]  /*0540*/  LDG.E.EL.128 R24, [R24.64] ;  /* 0x0000000e18187981 */ /* 0x000f22000c2e1d00 */
[----:B------:R-:W-:Y:S01]  /*0550*/  PRMT R7, R7, 0x7632, R7 ;  /* 0x0000763207077816 */ /* 0x000fe20000000007 */
[----:B------:R-:W-:-:S03]  /*0560*/  FADD R15, R15, 1 ;  /* 0x3f8000000f0f7421 */ /* 0x000fc60000000000 */
[----:B------:R-:W-:-:S05]  /*0570*/  SHF.L.U32 R7, R7, 0x10, RZ ;  /* 0x0000001007077819 */ /* 0x000fca00000006ff */
[----:B------:R-:W-:Y:S01]  /*0580*/  FMUL R15, R7, R15 ;  /* 0x0000000f070f7220 */ /* 0x000fe20000400000 */
[C---:B------:R-:W-:Y:S02]  /*0590*/  SHF.L.U32 R7, R6.reuse, 0x10, RZ ;  /* 0x0000001006077819 */ /* 0x040fe400000006ff */
[----:B------:R-:W-:Y:S01]  /*05a0*/  PRMT R6, R6, 0x7632, R6 ;  /* 0x0000763206067816 */ /* 0x000fe20000000006 */
[----:B------:R-:W-:Y:S01]  /*05b0*/  FADD R12, R12, 1 ;  /* 0x3f8000000c0c7421 */ /* 0x000fe20000000000 */
[----:B------:R-:W-:Y:S02]  /*05c0*/  FADD R13, R13, 1 ;  /* 0x3f8000000d0d7421 */ /* 0x000fe40000000000 */
[----:B------:R-:W-:Y:S01]  /*05d0*/  SHF.L.U32 R6, R6, 0x10, RZ ;  /* 0x0000001006067819 */ /* 0x000fe200000006ff */
[----:B------:R-:W-:-:S04]  /*05e0*/  FMUL R7, R7, R12 ;  /* 0x0000000c07077220 */ /* 0x000fc80000400000 */
[----:B------:R-:W-:Y:S01]  /*05f0*/  FMUL R12, R6, R13 ;  /* 0x0000000d060c7220 */ /* 0x000fe20000400000 */
[----:B--2---:R-:W-:Y:S01]  /*0600*/  FMUL R13, R16, 48 ;  /* 0x42400000100d7820 */ /* 0x004fe20000400000 */
[----:B------:R-:W-:Y:S01]  /*0610*/  FMUL R18, R18, 48 ;  /* 0x4240000012127820 */ /* 0x000fe20000400000 */
[----:B------:R-:W-:Y:S02]  /*0620*/  FMUL R17, R17, 48 ;  /* 0x4240000011117820 */ /* 0x000fe40000400000 */
[----:B------:R-:W-:Y:S01]  /*0630*/  FFMA R13, R4, R13, RZ ;  /* 0x0000000d040d7223 */ /* 0x000fe200000000ff */
[----:B------:R-:W-:Y:S01]  /*0640*/  FFMA R33, R33, R18, RZ ;  /* 0x0000001221217223 */ /* 0x000fe200000000ff */
[----:B---3--:R-:W-:Y:S02]  /*0650*/  SEL R20, R20, RZ, !P0 ;  /* 0x000000ff14147207 */ /* 0x008fe40004000000 */
[----:B------:R-:W-:Y:S02]  /*0660*/  SEL R18, R11, RZ, !P0 ;  /* 0x000000ff0b127207 */ /* 0x000fe40004000000 */
[----:B------:R-:W-:Y:S01]  /*0670*/  SEL R4, R22, RZ, !P0 ;  /* 0x000000ff16047207 */ /* 0x000fe20004000000 */
[----:B------:R-:W-:Y:S01]  /*0680*/  FFMA R14, R14, R17, RZ ;  /* 0x000000110e0e7223 */ /* 0x000fe200000000ff */
[----:B----4-:R-:W-:Y:S01]  /*0690*/  FMUL R24, R24, 48 ;  /* 0x4240000018187820 */ /* 0x010fe20000400000 */
[----:B------:R-:W-:Y:S01]  /*06a0*/  FMUL R16, R19, 48 ;  /* 0x4240000013107820 */ /* 0x000fe20000400000 */
[----:B------:R-:W-:Y:S01]  /*06b0*/  SEL R17, R10, RZ, !P0 ;  /* 0x000000ff0a117207 */ /* 0x000fe20004000000 */
[----:B------:R-:W-:Y:S01]  /*06c0*/  FADD R22, R20, 1 ;  /* 0x3f80000014167421 */ /* 0x000fe20000000000 */
[----:B------:R-:W-:Y:S01]  /*06d0*/  SHF.L.U32 R11, R18, 0x10, RZ ;  /* 0x00000010120b7819 */ /* 0x000fe200000006ff */
[----:B------:R-:W-:Y:S01]  /*06e0*/  FADD R20, R4, 1 ;  /* 0x3f80000004147421 */ /* 0x000fe20000000000 */
[----:B------:R-:W-:Y:S01]  /*06f0*/  FFMA R19, R7, R24, RZ ;  /* 0x0000001807137223 */ /* 0x000fe200000000ff */
[----:B------:R-:W-:Y:S01]  /*0700*/  FFMA R16, R5, R16, RZ ;  /* 0x0000001005107223 */ /* 0x000fe200000000ff */
[----:B------:R-:W-:Y:S01]  /*0710*/  SHF.L.U32 R7, R17, 0x10, RZ ;  /* 0x0000001011077819 */ /* 0x000fe200000006ff */
[----:B------:R-:W-:Y:S01]  /*0720*/  FMUL R5, R26, 48 ;  /* 0x424000001a057820 */ /* 0x000fe20000400000 */
[----:B------:R-:W-:Y:S01]  /*0730*/  FMUL R20, R11, R20 ;  /* 0x000000140b147220 */ /* 0x000fe20000400000 */
[----:B------:R-:W-:-:S02]  /*0740*/  IADD3 R11, R31, 0x804, RZ ;  /* 0x000008041f0b7810 */ /* 0x000fc40007ffe0ff */
[----:B------:R-:W-:Y:S01]  /*0750*/  FFMA R34, R34, R5, RZ ;  /* 0x0000000522227223 */ /* 0x000fe200000000ff */
[----:B------:R-:W-:Y:S01]  /*0760*/  FMUL R22, R7, R22 ;  /* 0x0000001607167220 */ /* 0x000fe20000400000 */
[----:B------:R-:W-:Y:S01]  /*0770*/  CS2R R4, SRZ ;  /* 0x0000000000047805 */ /* 0x000fe2000001ff00 */
[----:B------:R-:W-:Y:S01]  /*0780*/  CS2R R6, SRZ ;  /* 0x0000000000067805 */ /* 0x000fe2000001ff00 */
[----:B------:R-:W-:-:S05]  /*0790*/  IMAD.WIDE R10, R11, R32, c[0x0][0x170] ;  /* 0x00005c000b0a7625 */ /* 0x000fca00078e0220 */
[----:B------:R0:W2:Y:S01]  /*07a0*/  @!P0 LDG.E.EL.128 R4, [R10.64] ;  /* 0x0000000e0a048981 */ /* 0x0000a2000c2e1d00 */
[----:B------:R-:W-:-:S05]  /*07b0*/  FSEL R8, R8, -RZ, !P0 ;  /* 0x800000ff08087208 */ /* 0x000fca0004000000 */
[----:B------:R-:W-:Y:S01]  /*07c0*/  FADD R13, R13, R8 ;  /* 0x000000080d0d7221 */ /* 0x000fe20000000000 */
[----:B------:R-:W-:Y:S02]  /*07d0*/  FSEL R8, R9, -RZ, !P0 ;  /* 0x800000ff09087208 */ /* 0x000fe40004000000 */
[----:B------:R-:W-:-:S03]  /*07e0*/  FSEL R9, R30, -RZ, !P0 ;  /* 0x800000ff1e097208 */ /* 0x000fc60004000000 */
[----:B------:R-:W-:Y:S02]  /*07f0*/  FADD R33, R33, R8 ;  /* 0x0000000821217221 */ /* 0x000fe40000000000 */
[----:B------:R-:W-:Y:S01]  /*0800*/  FADD R8, R16, R9 ;  /* 0x0000000910087221 */ /* 0x000fe20000000000 */
[----:B0-----:R-:W-:Y:S02]  /*0810*/  SEL R10, R21, RZ, !P0 ;  /* 0x000000ff150a7207 */ /* 0x001fe40004000000 */
[----:B------:R-:W-:Y:S02]  /*0820*/  PRMT R17, R17, 0x7632, R17 ;  /* 0x0000763211117816 */ /* 0x000fe40000000011 */
[----:B------:R-:W-:Y:S01]  /*0830*/  FSEL R29, R29, -RZ, !P0 ;  /* 0x800000ff1d1d7208 */ /* 0x000fe20004000000 */
[----:B------:R-:W-:Y:S01]  /*0840*/  FADD R10, R10, 1 ;  /* 0x3f8000000a0a7421 */ /* 0x000fe20000000000 */
[----:B------:R-:W-:Y:S02]  /*0850*/  SHF.L.U32 R17, R17, 0x10, RZ ;  /* 0x0000001011117819 */ /* 0x000fe400000006ff */
[----:B------:R-:W-:Y:S01]  /*0860*/  SEL R23, R23, RZ, !P0 ;  /* 0x000000ff17177207 */ /* 0x000fe20004000000 */
[----:B------:R-:W-:Y:S01]  /*0870*/  FADD R14, R14, R29 ;  /* 0x0000001d0e0e7221 */ /* 0x000fe20000000000 */
[----:B------:R-:W-:Y:S01]  /*0880*/  PRMT R18, R18, 0x7632, R18 ;  /* 0x0000763212127816 */ /* 0x000fe20000000012 */
[----:B------:R-:W-:-:S02]  /*0890*/  FMUL R10, R17, R10 ;  /* 0x0000000a110a7220 */ /* 0x000fc40000400000 */
[----:B------:R-:W-:Y:S01]  /*08a0*/  FADD R14, R14, R13 ;  /* 0x0000000d0e0e7221 */ /* 0x000fe20000000000 */
[----:B------:R-:W-:Y:S01]  /*08b0*/  SHF.L.U32 R18, R18, 0x10, RZ ;  /* 0x0000001012127819 */ /* 0x000fe200000006ff */
[----:B------:R-:W-:Y:S02]  /*08c0*/  FMUL R25, R25, 48 ;  /* 0x4240000019197820 */ /* 0x000fe40000400000 */
[----:B------:R-:W-:Y:S02]  /*08d0*/  FADD R33, R33, R14 ;  /* 0x0000000e21217221 */ /* 0x000fe40000000000 */
[----:B------:R-:W-:Y:S02]  /*08e0*/  FFMA R12, R12, R25, RZ ;  /* 0x000000190c0c7223 */ /* 0x000fe400000000ff */
[----:B------:R-:W-:Y:S01]  /*08f0*/  FADD R8, R8, R33 ;  /* 0x0000002108087221 */ /* 0x000fe20000000000 */
[----:B------:R-:W-:Y:S02]  /*0900*/  ISETP.GE.AND P1, PT, R37, 0x8, PT ;  /* 0x000000082500780c */ /* 0x000fe40003f26270 */
[----:B--2---:R-:W-:-:S02]  /*0910*/  SEL R9, R4, RZ, !P0 ;  /* 0x000000ff04097207 */ /* 0x004fc40004000000 */
[----:B------:R-:W-:-:S03]  /*0920*/  SEL R5, R5, RZ, !P0 ;  /* 0x000000ff05057207 */ /* 0x000fc60004000000 */
[----:B------:R-:W-:Y:S01]  /*0930*/  FMUL R9, R9, 48 ;  /* 0x4240000009097820 */ /* 0x000fe20000400000 */
[----:B------:R-:W-:-:S03]  /*0940*/  SEL R6, R6, RZ, !P0 ;  /* 0x000000ff06067207 */ /* 0x000fc60004000000 */
[----:B------:R-:W-:Y:S01]  /*0950*/  FMUL R22, R22, R9 ;  /* 0x0000000916167220 */ /* 0x000fe20000400000 */
[----:B------:R-:W-:Y:S01]  /*0960*/  FMUL R9, R5, 48 ;  /* 0x4240000005097820 */ /* 0x000fe20000400000 */
[----:B------:R-:W-:Y:S01]  /*0970*/  SEL R7, R7, RZ, !P0 ;  /* 0x000000ff07077207 */ /* 0x000fe20004000000 */
[----:B------:R-:W-:Y:S01]  /*0980*/  FADD R5, R23, 1 ;  /* 0x3f80000017057421 */ /* 0x000fe20000000000 */
[----:B------:R-:W-:Y:S01]  /*0990*/  FMUL R11, R6, 48 ;  /* 0x42400000060b7820 */ /* 0x000fe20000400000 */
[----:B------:R-:W-:Y:S01]  /*09a0*/  FMUL R9, R10, R9 ;  /* 0x000000090a097220 */ /* 0x000fe20000400000 */
[----:B------:R-:W-:Y:S01]  /*09b0*/  FSEL R22, R22, -RZ, !P0 ;  /* 0x800000ff16167208 */ /* 0x000fe20004000000 */
[----:B------:R-:W-:Y:S01]  /*09c0*/  FMUL R5, R18, R5 ;  /* 0x0000000512057220 */ /* 0x000fe20000400000 */
[----:B------:R-:W-:Y:S01]  /*09d0*/  FMUL R11, R20, R11 ;  /* 0x0000000b140b7220 */ /* 0x000fe20000400000 */
[----:B------:R-:W-:Y:S01]  /*09e0*/  FMUL R6, R7, 48 ;  /* 0x4240000007067820 */ /* 0x000fe20000400000 */
[----:B------:R-:W-:Y:S01]  /*09f0*/  FSEL R9, R9, -RZ, !P0 ;  /* 0x800000ff09097208 */ /* 0x000fe20004000000 */
[----:B------:R-:W-:-:S02]  /*0a00*/  FADD R19, R19, R22 ;  /* 0x0000001613137221 */ /* 0x000fc40000000000 */
[----:B------:R-:W-:Y:S01]  /*0a10*/  FMUL R5, R5, R6 ;  /* 0x0000000605057220 */ /* 0x000fe20000400000 */
[----:B------:R-:W-:Y:S01]  /*0a20*/  FSEL R11, R11, -RZ, !P0 ;  /* 0x800000ff0b0b7208 */ /* 0x000fe20004000000 */
[----:B------:R-:W-:Y:S01]  /*0a30*/  FMUL R4, R27, 48 ;  /* 0x424000001b047820 */ /* 0x000fe20000400000 */
[----:B------:R-:W-:Y:S01]  /*0a40*/  FADD R9, R12, R9 ;  /* 0x000000090c097221 */ /* 0x000fe20000000000 */
[----:B------:R-:W-:Y:S01]  /*0a50*/  FADD R8, R19, R8 ;  /* 0x0000000813087221 */ /* 0x000fe20000000000 */
[----:B------:R-:W-:Y:S01]  /*0a60*/  FSEL R5, R5, -RZ, !P0 ;  /* 0x800000ff05057208 */ /* 0x000fe20004000000 */
[----:B------:R-:W-:Y:S01]  /*0a70*/  FFMA R4, R15, R4, RZ ;  /* 0x000000040f047223 */ /* 0x000fe200000000ff */
[----:B------:R-:W-:Y:S01]  /*0a80*/  FADD R11, R34, R11 ;  /* 0x0000000b220b7221 */ /* 0x000fe20000000000 */
[----:B------:R-:W-:Y:S02]  /*0a90*/  FADD R8, R9, R8 ;  /* 0x0000000809087221 */ /* 0x000fe40000000000 */
[----:B------:R-:W-:-:S02]  /*0aa0*/  FADD R4, R4, R5 ;  /* 0x0000000504047221 */ /* 0x000fc40000000000 */
[----:B------:R-:W-:-:S04]  /*0ab0*/  FADD R11, R11, R8 ;  /* 0x000000080b0b7221 */ /* 0x000fc80000000000 */
[----:B------:R-:W-:-:S05]  /*0ac0*/  FADD R4, R4, R11 ;  /* 0x0000000b04047221 */ /* 0x000fca0000000000 */
[----:B------:R-:W0:Y:S02]  /*0ad0*/  SHFL.BFLY PT, R5, R4, 0x10, 0x1f ;  /* 0x0e001f0004057f89 */ /* 0x000e2400000e0000 */
[----:B0-----:R-:W-:-:S05]  /*0ae0*/  FADD R5, R4, R5 ;  /* 0x0000000504057221 */ /* 0x001fca0000000000 */
[----:B------:R-:W0:Y:S02]  /*0af0*/  SHFL.BFLY PT, R6, R5, 0x8, 0x1f ;  /* 0x0d001f0005067f89 */ /* 0x000e2400000e0000 */
[----:B0-----:R-:W-:-:S05]  /*0b00*/  FADD R6, R5, R6 ;  /* 0x0000000605067221 */ /* 0x001fca0000000000 */
[----:B------:R-:W0:Y:S02]  /*0b10*/  SHFL.BFLY PT, R7, R6, 0x4, 0x1f ;  /* 0x0c801f0006077f89 */ /* 0x000e2400000e0000 */
[----:B0-----:R-:W-:-:S05]  /*0b20*/  FADD R7, R6, R7 ;  /* 0x0000000706077221 */ /* 0x001fca0000000000 */
[----:B------:R-:W0:Y:S01]  /*0b30*/  SHFL.BFLY PT, R8, R7, 0x2, 0x1f ;  /* 0x0c401f0007087f89 */ /* 0x000e2200000e0000 */
[----:B------:R-:W-:Y:S01]  /*0b40*/  LOP3.LUT P0, RZ, R37, 0x1f, RZ, 0xc0, !PT ;  /* 0x0000001f25ff7812 */ /* 0x000fe2000780c0ff */
[----:B0-----:R-:W-:-:S05]  /*0b50*/  FADD R8, R7, R8 ;  /* 0x0000000807087221 */ /* 0x001fca0000000000 */
[----:B------:R-:W0:Y:S01]  /*0b60*/  SHFL.BFLY PT, R9, R8, 0x1, 0x1f ;  /* 0x0c201f0008097f89 */ /* 0x000e2200000e0000 */
[----:B------:R-:W-:-:S04]  /*0b70*/  SHF.R.U32.HI R10, RZ, 0x3, R37 ;  /* 0x00000003ff0a7819 */ /* 0x000fc80000011625 */
[----:B------:R-:W-:Y:S01]  /*0b80*/  LOP3.LUT R10, R10, 0x1c, RZ, 0xc0, !PT ;  /* 0x0000001c0a0a7812 */ /* 0x000fe200078ec0ff */
[----:B0-----:R-:W-:-:S05]  /*0b90*/  FADD R9, R8, R9 ;  /* 0x0000000908097221 */ /* 0x001fca0000000000 */
[----:B------:R-:W-:Y:S04]  /*0ba0*/  @!P0 STS [R10], R9 ;  /* 0x000000090a008388 */ /* 0x000fe80000000800 */
[----:B------:R-:W-:Y:S06]  /*0bb0*/  BAR.SYNC 0x0 ;  /* 0x0000000000007b1d */ /* 0x000fec0000000000 */
[----:B------:R-:W0:Y:S04]  /*0bc0*/  @!P1 LDS R28, [R37.X4] ;  /* 0x00000000251c9984 */ /* 0x000e280000004800 */
[----:B0-----:R-:W0:Y:S02]  /*0bd0*/  SHFL.BFLY PT, R5, R28, 0x4, 0x1f ;  /* 0x0c801f001c057f89 */ /* 0x001e2400000e0000 */
[----:B0-----:R-:W-:-:S05]  /*0be0*/  FADD R5, R28, R5 ;  /* 0x000000051c057221 */ /* 0x001fca0000000000 */
[----:B------:R-:W0:Y:S01]  /*0bf0*/  SHFL.BFLY PT, R4, R5, 0x2, 0x1f ;  /* 0x0c401f0005047f89 */ /* 0x000e2200000e0000 */
[----:B------:R-:W-:Y:S01]  /*0c00*/  LOP3.LUT P0, RZ, R37, 0x7, RZ, 0xc0, !PT ;  /* 0x0000000725ff7812 */ /* 0x000fe2000780c0ff */
[----:B0-----:R-:W-:-:S05]  /*0c10*/  FADD R6, R5, R4 ;  /* 0x0000000405067221 */ /* 0x001fca0000000000 */
[----:B------:R-:W0:Y:S01]  /*0c20*/  SHFL.BFLY PT, R7, R6, 0x1, 0x1f ;  /* 0x0c201f0006077f89 */ /* 0x000e2200000e0000 */
[----:B------:R-:W-:Y:S01]  /*0c30*/  ISETP.LT.AND P0, PT, R37, 0x8, !P0 ;  /* 0x000000082500780c */ /* 0x000fe20004701270 */
[----:B------:R-:W-:Y:S01]  /*0c40*/  IMAD.WIDE R32, R35, R32, c[0x0][0x188] ;  /* 0x0000620023207625 */ /* 0x000fe200078e0220 */
[----:B0-----:R-:W-:-:S11]  /*0c50*/  FADD R8, R6, R7 ;  /* 0x0000000706087221 */ /* 0x001fd60000000000 */
[----:B------:R-:W-:Y:S04]  /*0c60*/  @P0 STS [R37.X4], R8 ;  /* 0x0000000825000388 */ /* 0x000fe80000004800 */
[----:B------:R-:W-:Y:S06]  /*0c70*/  BAR.SYNC 0x0 ;  /* 0x0000000000007b1d */ /* 0x000fec0000000000 */
[----:B------:R-:W2:Y:S01]  /*0c80*/  LDG.E.EL R32, [R32.64] ;  /* 0x0000000e20207981 */ /* 0x000ea2000c2e1900 */
[----:B------:R-:W-:-:S03]  /*0c90*/  MOV R4, 0x8 ;  /* 0x0000000800047802 */ /* 0x000fc60000000f00 */
[----:B------:R-:W0:Y:S02]  /*0ca0*/  LDS R6, [RZ] ;  /* 0x00000000ff067984 */ /* 0x000e240000000800 */
[----:B------:R-:W-:-:S06]  /*0cb0*/  IMAD.WIDE R4, R35, R4, c[0x0][0x178] ;  /* 0x00005e0023047625 */ /* 0x000fcc00078e0204 */
[----:B------:R-:W3:Y:S01]  /*0cc0*/  LDG.E.EL.64 R4, [R4.64] ;  /* 0x0000000e04047981 */ /* 0x000ee2000c2e1b00 */
[----:B------:R-:W-:Y:S01]  /*0cd0*/  SHF.L.U32 R29, R36, 0x2, RZ ;  /* 0x00000002241d7819 */ /* 0x000fe200000006ff */
[----:B------:R-:W-:Y:S01]  /*0ce0*/  UMOV UR8, 0x2400 ;  /* 0x0000240000087882 */ /* 0x000fe20000000000 */
[----:B0-----:R-:W-:Y:S01]  /*0cf0*/  FMUL R6, R6, -0.5 ;  /* 0xbf00000006067820 */ /* 0x001fe20000400000 */
[----:B------:R-:W-:Y:S01]  /*0d00*/  ULDC.64 UR6, c[0x0][0x190] ;  /* 0x0000640000067ab9 */ /* 0x000fe20000000a00 */
[----:B------:R-:W-:Y:S02]  /*0d10*/  SHF.L.U32 R28, R36, 0x5, RZ ;  /* 0x00000005241c7819 */ /* 0x000fe400000006ff */
[----:B------:R-:W-:Y:S02]  /*0d20*/  IADD3 R31, R0, 0x4, RZ ;  /* 0x00000004001f7810 */ /* 0x000fe40007ffe0ff */
[----:B------:R-:W-:Y:S01]  /*0d30*/  IADD3 R30, R29, 0x400, RZ ;  /* 0x000004001d1e7810 */ /* 0x000fe20007ffe0ff */
[----:B--2---:R-:W0:Y:S08]  /*0d40*/  R2UR UR9, R32 ;  /* 0x00000000200973c2 */ /* 0x004e3000000e0000 */
[----:B---3--:R-:W1:Y:S01]  /*0d50*/  R2UR UR10, R4 ;  /* 0x00000000040a73c2 */ /* 0x008e6200000e0000 */
[----:B0-----:R-:W-:-:S07]  /*0d60*/  MOV R7, UR9 ;  /* 0x0000000900077c02 */ /* 0x001fce0008000f00 */
[----:B------:R-:W0:Y:S01]  /*0d70*/  R2UR UR11, R5 ;  /* 0x00000000050b73c2 */ /* 0x000e2200000e0000 */
[----:B------:R-:W-:-:S04]  /*0d80*/  FMUL R7, R7, UR9 ;  /* 0x0000000907077c20 */ /* 0x000fc80008400000 */
[----:B------:R-:W-:-:S04]  /*0d90*/  FMUL R7, R7, UR9 ;  /* 0x0000000907077c20 */ /* 0x000fc80008400000 */
[----:B------:R-:W-:-:S04]  /*0da0*/  FMUL R6, R6, R7 ;  /* 0x0000000706067220 */ /* 0x000fc80000400000 */
[----:B------:R-:W-:-:S04]  /*0db0*/  FMUL R6, R6, 0.00043402778101153671741 ;  /* 0x39e38e3906067820 */ /* 0x000fc80000400000 */
[----:B------:R2:W3:Y:S01]  /*0dc0*/  R2UR UR12, R6 ;  /* 0x00000000060c73c2 */ /* 0x0004e200000e0000 */
[----:B-1----:R-:W-:Y:S02]  /*0dd0*/  UIADD3 UR4, UP1, UR10, 0x46600, URZ ;  /* 0x000466000a047890 */ /* 0x002fe4000ff3e03f */
[----:B0-----:R-:W-:Y:S02]  /*0de0*/  UISETP.GE.AND UP0, UPT, UR11, URZ, UPT ;  /* 0x0000003f0b00728c */ /* 0x001fe4000bf06270 */
[----:B------:R-:W-:Y:S02]  /*0df0*/  UIADD3.X UR5, URZ, UR11, URZ, UP1, !UPT ;  /* 0x0000000b3f057290 */ /* 0x000fe40008ffe43f */
[----:B------:R-:W-:Y:S02]  /*0e00*/  USEL UR4, UR4, UR10, !UP0 ;  /* 0x0000000a04047287 */ /* 0x000fe4000c000000 */
[----:B------:R-:W-:Y:S02]  /*0e10*/  USEL UR5, UR5, UR11, !UP0 ;  /* 0x0000000b05057287 */ /* 0x000fe4000c000000 */
[----:B------:R-:W-:-:S02]  /*0e20*/  UISETP.NE.U32.AND UP1, UPT, UR10, -0x1, UPT ;  /* 0xffffffff0a00788c */ /* 0x000fc4000bf25070 */
[----:B------:R-:W-:Y:S02]  /*0e30*/  UIMAD.WIDE.U32 UR6, UR4, UR8, UR6 ;  /* 0x00000008040672a5 */ /* 0x000fe4000f8e0006 */
[----:B------:R-:W-:Y:S02]  /*0e40*/  UIMAD UR5, UR5, 0x2400, URZ ;  /* 0x00002400050578a4 */ /* 0x000fe4000f8e023f */
[----:B------:R-:W-:Y:S02]  /*0e50*/  UPLOP3.LUT UP0, UPT, UPT, UPT, UPT, 0x80, 0x0 ;  /* 0x000000000000789c */ /* 0x000fe40003f0f070 */
[----:B------:R-:W-:Y:S02]  /*0e60*/  UISETP.NE.AND.EX UP1, UPT, UR11, -0x1, UPT, UP1 ;  /* 0xffffffff0b00788c */ /* 0x000fe4000bf25310 */
[----:B------:R-:W-:Y:S02]  /*0e70*/  UIADD3 UR5, UR7, UR5, URZ ;  /* 0x0000000507057290 */ /* 0x000fe4000fffe03f */
[----:B--23--:R-:W-:-:S02]  /*0e80*/  UMOV UR4, URZ ;  /* 0x0000003f00047c82 */ /* 0x00cfc40008000000 */
.L_x_17:
[----:B------:R-:W-:Y:S01]  /*0e90*/  LOP3.LUT R18, R0, UR4, RZ, 0xfc, !PT ;  /* 0x0000000400127c12 */ /* 0x000fe2000f8efcff */
[----:B------:R-:W-:Y:S01]  /*0ea0*/  CS2R R20, SRZ ;  /* 0x0000000000147805 */ /* 0x000fe2000001ff00 */
[----:B------:R-:W-:Y:S01]  /*0eb0*/  MOV R25, 0x4 ;  /* 0x0000000400197802 */ /* 0x000fe20000000f00 */
[----:B------:R-:W-:Y:S01]  /*0ec0*/  CS2R R22, SRZ ;  /* 0x0000000000167805 */ /* 0x000fe2000001ff00 */
[C---:B------:R-:W-:Y:S01]  /*0ed0*/  ISETP.GE.U32.AND P2, PT, R18.reuse, 0x900, PT ;  /* 0x000009001200780c */ /* 0x040fe20003f46070 */
[----:B------:R-:W-:Y:S01]  /*0ee0*/  IMAD R32, R35, 0x900, R18 ;  /* 0x0000090023207824 */ /* 0x000fe200078e0212 */
[----:B------:R-:W-:Y:S01]  /*0ef0*/  MOV R17, 0x2 ;  /* 0x0000000200117802 */ /* 0x000fe20000000f00 */
[----:B------:R-:W-:Y:S01]  /*0f00*/  IMAD.WIDE.U32 R18, R18, R25, c[0x0][0x168] ;  /* 0x00005a0012127625 */ /* 0x000fe200078e0019 */
[----:B------:R-:W-:Y:S01]  /*0f10*/  CS2R R4, SRZ ;  /* 0x0000000000047805 */ /* 0x000fe2000001ff00 */
[----:B------:R-:W-:-:S02]  /*0f20*/  CS2R R6, SRZ ;  /* 0x0000000000067805 */ /* 0x000fc4000001ff00 */
[----:B------:R-:W-:Y:S01]  /*0f30*/  IMAD.WIDE R16, R32, R17, c[0x0][0x160] ;  /* 0x0000580020107625 */ /* 0x000fe200078e0211 */
[----:B-1----:R-:W-:-:S05]  /*0f40*/  CS2R R8, SRZ ;  /* 0x0000000000087805 */ /* 0x002fca000001ff00 */
[----:B0-2---:R0:W2:Y:S01]  /*0f50*/  @!P2 LDG.E.EL.128 R20, [R18.64] ;  /* 0x0000000e1214a981 */ /* 0x0050a2000c2e1d00 */
[----:B------:R-:W-:-:S03]  /*0f60*/  CS2R R10, SRZ ;  /* 0x00000000000a7805 */ /* 0x000fc6000001ff00 */
[----:B------:R1:W3:Y:S01]  /*0f70*/  @!P2 LDG.E.EF.128 R4, [R16.64] ;  /* 0x0000000e1004a981 */ /* 0x0002e2000c0e1d00 */
[----:B------:R-:W-:-:S05]  /*0f80*/  IMAD.WIDE R26, R32, R25, c[0x0][0x180] ;  /* 0x00006000201a7625 */ /* 0x000fca00078e0219 */
[----:B------:R4:W5:Y:S01]  /*0f90*/  @!P2 LDG.E.EF.128 R8, [R26.64] ;  /* 0x0000000e1a08a981 */ /* 0x000962000c0e1d00 */
[----:B------:R-:W-:Y:S01]  /*0fa0*/  CS2R R12, SRZ ;  /* 0x00000000000c7805 */ /* 0x000fe2000001ff00 */
[----:B------:R-:W-:Y:S01]  /*0fb0*/  CS2R R14, SRZ ;  /* 0x00000000000e7805 */ /* 0x000fe2000001ff00 */
[----:B------:R-:W-:-:S05]  /*0fc0*/  IMAD.WIDE R32, R32, R25, c[0x0][0x170] ;  /* 0x00005c0020207625 */ /* 0x000fca00078e0219 */
[----:B------:R2:W5:Y:S01]  /*0fd0*/  @!P2 LDG.E.EF.128 R12, [R32.64] ;  /* 0x0000000e200ca981 */ /* 0x000562000c0e1d00 */
[----:B------:R-:W-:Y:S01]  /*0fe0*/  MOV R37, UR4 ;  /* 0x0000000400257c02 */ /* 0x000fe20008000f00 */
[----:B-1----:R-:W-:Y:S01]  /*0ff0*/  CS2R R16, SRZ ;  /* 0x0000000000107805 */ /* 0x002fe2000001ff00 */
[----:B0-----:R-:W-:-:S03]  /*1000*/  CS2R R18, SRZ ;  /* 0x0000000000127805 */ /* 0x001fc6000001ff00 */
[----:B----4-:R-:W-:-:S05]  /*1010*/  IMAD.WIDE.U32 R26, R37, 0x4, R2 ;  /* 0x00000004251a7825 */ /* 0x010fca00078e0002 */
[----:B------:R0:W4:Y:S02]  /*1020*/  @!P2 LDG.E.EL.128 R16, [R26.64+0x10] ;  /* 0x0000100e1a10a981 */ /* 0x000124000c2e1d00 */
[----:B0-----:R-:W-:-:S05]  /*1030*/  LOP3.LUT R26, R31, UR4, RZ, 0xfc, !PT ;  /* 0x000000041f1a7c12 */ /* 0x001fca000f8efcff */
[----:B------:R-:W-:Y:S01]  /*1040*/  IMAD R26, R35, 0x900, R26 ;  /* 0x00000900231a7824 */ /* 0x000fe200078e021a */
[----:B--2---:R-:W-:Y:S02]  /*1050*/  SEL R20, R20, RZ, !P2 ;  /* 0x000000ff14147207 */ /* 0x004fe40005000000 */
[----:B------:R-:W-:Y:S02]  /*1060*/  SEL R22, R22, RZ, !P2 ;  /* 0x000000ff16167207 */ /* 0x000fe40005000000 */
[----:B---3--:R-:W-:Y:S02]  /*1070*/  SEL R4, R4, RZ, !P2 ;  /* 0x000000ff04047207 */ /* 0x008fe40005000000 */
[----:B------:R-:W-:Y:S01]  /*1080*/  SEL R5, R5, RZ, !P2 ;  /* 0x000000ff05057207 */ /* 0x000fe20005000000 */
[----:B------:R-:W-:Y:S01]  /*1090*/  FADD R24, R20, 1 ;  /* 0x3f80000014187421 */ /* 0x000fe20000000000 */
[----:B------:R-:W-:Y:S02]  /*10a0*/  SHF.L.U32 R37, R4, 0x10, RZ ;  /* 0x0000001004257819 */ /* 0x000fe400000006ff */
[----:B------:R-:W-:-:S02]  /*10b0*/  SEL R23, R23, RZ, !P2 ;  /* 0x000000ff17177207 */ /* 0x000fc40005000000 */
[----:B------:R-:W-:Y:S01]  /*10c0*/  PRMT R20, R5, 0x7632, R20 ;  /* 0x0000763205147816 */ /* 0x000fe20000000014 */
[----:B------:R-:W-:Y:S01]  /*10d0*/  FADD R22, R22, 1 ;  /* 0x3f80000016167421 */ /* 0x000fe20000000000 */
[----:B------:R-:W-:Y:S02]  /*10e0*/  SEL R21, R21, RZ, !P2 ;  /* 0x000000ff15157207 */ /* 0x000fe40005000000 */
[----:B------:R-:W-:Y:S02]  /*10f0*/  PRMT R4, R4, 0x7632, R4 ;  /* 0x0000763204047816 */ /* 0x000fe40000000004 */
[----:B------:R-:W-:Y:S01]  /*1100*/  SHF.L.U32 R5, R5, 0x10, RZ ;  /* 0x0000001005057819 */ /* 0x000fe200000006ff */
[----:B------:R-:W-:Y:S01]  /*1110*/  FADD R23, R23, 1 ;  /* 0x3f80000017177421 */ /* 0x000fe20000000000 */
[----:B------:R-:W-:Y:S01]  /*1120*/  SHF.L.U32 R20, R20, 0x10, RZ ;  /* 0x0000001014147819 */ /* 0x000fe200000006ff */
[----:B------:R-:W-:Y:S01]  /*1130*/  FADD R33, R21, 1 ;  /* 0x3f80000015217421 */ /* 0x000fe20000000000 */
[----:B-----5:R-:W-:Y:S01]  /*1140*/  SEL R10, R10, RZ, !P2 ;  /* 0x000000ff0a0a7207 */ /* 0x020fe20005000000 */
[----:B------:R-:W-:Y:S01]  /*1150*/  FMUL R5, R5, R22 ;  /* 0x0000001605057220 */ /* 0x000fe20000400000 */
[----:B------:R-:W-:Y:S01]  /*1160*/  SHF.L.U32 R4, R4, 0x10, RZ ;  /* 0x0000001004047819 */ /* 0x000fe200000006ff */
[----:B------:R-:W-:-:S02]  /*1170*/  FMUL R32, R20, R23 ;  /* 0x0000001714207220 */ /* 0x000fc40000400000 */
[----:B------:R-:W-:Y:S01]  /*1180*/  FFMA R10, R5, UR9, R10 ;  /* 0x00000009050a7c23 */ /* 0x000fe2000800000a */
[----:B------:R-:W-:Y:S01]  /*1190*/  CS2R R20, SRZ ;  /* 0x0000000000147805 */ /* 0x000fe2000001ff00 */
[----:B------:R-:W-:Y:S01]  /*11a0*/  FMUL R33, R4, R33 ;  /* 0x0000002104217220 */ /* 0x000fe20000400000 */
[----:B------:R-:W-:Y:S01]  /*11b0*/  CS2R R22, SRZ ;  /* 0x0000000000167805 */ /* 0x000fe2000001ff00 */
[-C--:B------:R-:W-:Y:S01]  /*11c0*/  IMAD.WIDE R4, R26, R25.reuse, c[0x0][0x180] ;  /* 0x000060001a047625 */ /* 0x080fe200078e0219 */
[----:B------:R-:W-:Y:S01]  /*11d0*/  SEL R27, R8, RZ, !P2 ;  /* 0x000000ff081b7207 */ /* 0x000fe20005000000 */
[----:B------:R-:W-:Y:S01]  /*11e0*/  FMUL R24, R37, R24 ;  /* 0x0000001825187220 */ /* 0x000fe20000400000 */
[----:B------:R-:W-:Y:S02]  /*11f0*/  SEL R37, R11, RZ, !P2 ;  /* 0x000000ff0b257207 */ /* 0x000fe40005000000 */
[----:B------:R0:W2:Y:S01]  /*1200*/  @!P2 LDG.E.EF.128 R20, [R4.64] ;  /* 0x0000000e0414a981 */ /* 0x0000a2000c0e1d00 */
[----:B------:R-:W-:Y:S01]  /*1210*/  FFMA R11, R24, UR9, R27 ;  /* 0x00000009180b7c23 */ /* 0x000fe2000800001b */
[----:B0-----:R-:W-:-:S02]  /*1220*/  IMAD.WIDE R4, R26, R25, c[0x0][0x170] ;  /* 0x00005c001a047625 */ /* 0x001fc400078e0219 */
[----:B------:R-:W-:Y:S01]  /*1230*/  CS2R R24, SRZ ;  /* 0x0000000000187805 */ /* 0x000fe2000001ff00 */
[----:B------:R-:W-:-:S06]  /*1240*/  CS2R R26, SRZ ;  /* 0x00000000001a7805 */ /* 0x000fcc000001ff00 */
[----:B------:R0:W3:Y:S01]  /*1250*/  @!P2 LDG.E.EF.128 R24, [R4.64] ;  /* 0x0000000e0418a981 */ /* 0x0000e2000c0e1d00 */
[----:B------:R-:W-:-:S05]  /*1260*/  SEL R8, R9, RZ, !P2 ;  /* 0x000000ff09087207 */ /* 0x000fca0005000000 */
[----:B------:R-:W-:Y:S01]  /*1270*/  FFMA R33, R33, UR9, R8 ;  /* 0x0000000921217c23 */ /* 0x000fe20008000008 */
[----:B------:R-:W-:-:S04]  /*1280*/  MOV R8, UR6 ;  /* 0x0000000600087c02 */ /* 0x000fc80008000f00 */
[----:B0-----:R-:W-:Y:S02]  /*1290*/  MOV R4, R8 ;  /* 0x0000000800047202 */ /* 0x001fe40000000f00 */
[----:B------:R-:W-:Y:S02]  /*12a0*/  SEL R8, R12, RZ, !P2 ;  /* 0x000000ff0c087207 */ /* 0x000fe40005000000 */
[----:B------:R-:W-:Y:S02]  /*12b0*/  MOV R9, UR7 ;  /* 0x0000000700097c02 */ /* 0x000fe40008000f00 */
[----:B------:R-:W-:Y:S02]  /*12c0*/  MOV R5, UR5 ;  /* 0x0000000500057c02 */ /* 0x000fe40008000f00 */
[----:B------:R-:W-:Y:S01]  /*12d0*/  LOP3.LUT R9, R29, UR4, RZ, 0xfc, !PT ;  /* 0x000000041d097c12 */ /* 0x000fe2000f8efcff */
[----:B------:R-:W-:Y:S01]  /*12e0*/  FMUL R8, R8, 48 ;  /* 0x4240000008087820 */ /* 0x000fe20000400000 */
[----:B------:R-:W-:-:S02]  /*12f0*/  SEL R14, R14, RZ, !P2 ;  /* 0x000000ff0e0e7207 */ /* 0x000fc40005000000 */
[C---:B------:R-:W-:Y:S01]  /*1300*/  ISETP.GE.U32.AND P0, PT, R9.reuse, 0x900, PT ;  /* 0x000009000900780c */ /* 0x040fe20003f06070 */
[----:B------:R-:W-:Y:S01]  /*1310*/  IMAD.WIDE.U32 R4, R9, 0x4, R4 ;  /* 0x0000000409047825 */ /* 0x000fe200078e0004 */
[----:B------:R-:W-:Y:S01]  /*1320*/  SEL R15, R15, RZ, !P2 ;  /* 0x000000ff0f0f7207 */ /* 0x000fe20005000000 */
[----:B------:R-:W-:Y:S01]  /*1330*/  FMUL R9, R14, 48 ;  /* 0x424000000e097820 */ /* 0x000fe20000400000 */
[----:B------:R-:W-:Y:S01]  /*1340*/  FFMA R11, R8, UR12, R11 ;  /* 0x0000000c080b7c23 */ /* 0x000fe2000800000b */
[----:B------:R-:W-:Y:S01]  /*1350*/  FFMA R32, R32, UR9, R37 ;  /* 0x0000000920207c23 */ /* 0x000fe20008000025 */
[----:B------:R-:W-:Y:S01]  /*1360*/  SEL R12, R13, RZ, !P2 ;  /* 0x000000ff0d0c7207 */ /* 0x000fe20005000000 */
[----:B------:R-:W-:Y:S01]  /*1370*/  FFMA R10, R9, UR12, R10 ;  /* 0x0000000c090a7c23 */ /* 0x000fe2000800000a */
[----:B------:R-:W-:Y:S01]  /*1380*/  FFMA R8, R8, UR12, R11 ;  /* 0x0000000c08087c23 */ /* 0x000fe2000800000b */
[----:B------:R-:W-:Y:S02]  /*1390*/  FMUL R11, R15, 48 ;  /* 0x424000000f0b7820 */ /* 0x000fe40000400000 */
[----:B------:R-:W-:Y:S01]  /*13a0*/  FFMA R9, R9, UR12, R10 ;  /* 0x0000000c09097c23 */ /* 0x000fe2000800000a */
[----:B----4-:R-:W-:Y:S01]  /*13b0*/  SEL R16, R16, RZ, !P2 ;  /* 0x000000ff10107207 */ /* 0x010fe20005000000 */
[C---:B------:R-:W-:Y:S01]  /*13c0*/  FFMA R10, R11.reuse, UR12, R32 ;  /* 0x0000000c0b0a7c23 */ /* 0x040fe20008000020 */
[----:B------:R-:W-:Y:S01]  /*13d0*/  SEL R6, R6, RZ, !P2 ;  /* 0x000000ff06067207 */ /* 0x000fe20005000000 */
[----:B------:R-:W-:Y:S01]  /*13e0*/  FMUL R12, R12, 48 ;  /* 0x424000000c0c7820 */ /* 0x000fe20000400000 */
[----:B------:R-:W-:Y:S01]  /*13f0*/  LOP3.LUT R13, R30, UR4, RZ, 0xfc, !PT ;  /* 0x000000041e0d7c12 */ /* 0x000fe2000f8efcff */
[----:B------:R-:W-:Y:S01]  /*1400*/  FFMA R10, R11, UR12, R10 ;  /* 0x0000000c0b0a7c23 */ /* 0x000fe2000800000a */
[----:B------:R-:W-:Y:S01]  /*1410*/  SHF.L.U32 R15, R6, 0x10, RZ ;  /* 0x00000010060f7819 */ /* 0x000fe200000006ff */
[----:B------:R-:W-:Y:S01]  /*1420*/  FFMA R11, R12, UR12, R33 ;  /* 0x0000000c0c0b7c23 */ /* 0x000fe20008000021 */
[----:B------:R-:W-:Y:S01]  /*1430*/  ISETP.GE.U32.AND P1, PT, R13, 0x900, PT ;  /* 0x000009000d00780c */ /* 0x000fe20003f26070 */
[----:B------:R-:W-:Y:S01]  /*1440*/  FADD R16, R16, 1 ;  /* 0x3f80000010107421 */ /* 0x000fe20000000000 */
[----:B------:R-:W-:-:S02]  /*1450*/  SEL R13, R7, RZ, !P2 ;  /* 0x000000ff070d7207 */ /* 0x000fc40005000000 */
[----:B------:R-:W-:Y:S01]  /*1460*/  SEL R14, R18, RZ, !P2 ;  /* 0x000000ff120e7207 */ /* 0x000fe20005000000 */
[----:B------:R-:W-:Y:S01]  /*1470*/  FFMA R11, R12, UR12, R11 ;  /* 0x0000000c0c0b7c23 */ /* 0x000fe2000800000b */
[----:B------:R-:W-:Y:S01]  /*1480*/  FMUL R12, R15, R16 ;  /* 0x000000100f0c7220 */ /* 0x000fe20000400000 */
[----:B------:R-:W-:Y:S02]  /*1490*/  IADD3 R7, P3, R29, UR4, RZ ;  /* 0x000000041d077c10 */ /* 0x000fe4000ff7e0ff */
[----:B------:R-:W-:Y:S01]  /*14a0*/  SHF.L.U32 R15, R13, 0x10, RZ ;  /* 0x000000100d0f7819 */ /* 0x000fe200000006ff */
[----:B------:R-:W-:Y:S01]  /*14b0*/  FADD R14, R14, 1 ;  /* 0x3f8000000e0e7421 */ /* 0x000fe20000000000 */
[----:B------:R-:W-:Y:S02]  /*14c0*/  PRMT R6, R6, 0x7632, R6 ;  /* 0x0000763206067816 */ /* 0x000fe40000000006 */
[----:B------:R-:W-:Y:S01]  /*14d0*/  IADD3.X R16, RZ, RZ, RZ, P3, !PT ;  /* 0x000000ffff107210 */ /* 0x000fe20001ffe4ff */
[----:B------:R-:W-:Y:S01]  /*14e0*/  FMUL R14, R15, R14 ;  /* 0x0000000e0f0e7220 */ /* 0x000fe20000400000 */
[----:B------:R-:W-:-:S02]  /*14f0*/  SHF.L.U32 R18, R6, 0x10, RZ ;  /* 0x0000001006127819 */ /* 0x000fc400000006ff */
[----:B------:R-:W-:Y:S02]  /*1500*/  LEA R6, P3, R7, UR6, 0x2 ;  /* 0x0000000607067c11 */ /* 0x000fe4000f8610ff */
[----:B------:R-:W-:Y:S02]  /*1510*/  SEL R17, R17, RZ, !P2 ;  /* 0x000000ff11117207 */ /* 0x000fe40005000000 */
[----:B------:R-:W-:Y:S02]  /*1520*/  SEL R19, R19, RZ, !P2 ;  /* 0x000000ff13137207 */ /* 0x000fe40005000000 */
[----:B------:R-:W-:Y:S02]  /*1530*/  PRMT R15, R13, 0x7632, R15 ;  /* 0x000076320d0f7816 */ /* 0x000fe4000000000f */
[----:B------:R-:W-:Y:S01]  /*1540*/  LEA.HI.X R7, R7, UR5, R16, 0x2, P3 ;  /* 0x0000000507077c11 */ /* 0x000fe200098f1410 */
[----:B------:R-:W-:Y:S01]  /*1550*/  FADD R17, R17, 1 ;  /* 0x3f80000011117421 */ /* 0x000fe20000000000 */
[----:B------:R-:W-:Y:S01]  /*1560*/  SHF.L.U32 R16, R15, 0x10, RZ ;  /* 0x000000100f107819 */ /* 0x000fe200000006ff */
[----:B------:R-:W-:-:S02]  /*1570*/  FADD R19, R19, 1 ;  /* 0x3f80000013137421 */ /* 0x000fc40000000000 */
[----:B------:R-:W-:Y:S02]  /*1580*/  FMUL R13, R18, R17 ;  /* 0x00000011120d7220 */ /* 0x000fe40000400000 */
[----:B------:R-:W-:Y:S01]  /*1590*/  FMUL R19, R16, R19 ;  /* 0x0000001310137220 */ /* 0x000fe20000400000 */
[----:B------:R-:W-:Y:S01]  /*15a0*/  FMUL R8, R8, 48 ;  /* 0x4240000008087820 */ /* 0x000fe20000400000 */
[----:B------:R-:W-:Y:S01]  /*15b0*/  BSSY B0, `(.L_x_0) ;  /* 0x0000035000007945 */ /* 0x000fe20003800000 */
[----:B------:R-:W-:Y:S06]  /*15c0*/  BAR.SYNC 0x0 ;  /* 0x0000000000007b1d */ /* 0x000fec0000000000 */
[----:B--2---:R-:W-:-:S02]  /*15d0*/  SEL R17, R22, RZ, !P2 ;  /* 0x000000ff16117207 */ /* 0x004fc40005000000 */
[----:B------:R-:W-:Y:S02]  /*15e0*/  SEL R15, R20, RZ, !P2 ;  /* 0x000000ff140f7207 */ /* 0x000fe40005000000 */
[----:B------:R-:W-:Y:S02]  /*15f0*/  SEL R18, R23, RZ, !P2 ;  /* 0x000000ff17127207 */ /* 0x000fe40005000000 */
[----:B------:R-:W-:Y:S01]  /*1600*/  SEL R16, R21, RZ, !P2 ;  /* 0x000000ff15107207 */ /* 0x000fe20005000000 */
[----:B------:R-:W-:Y:S01]  /*1610*/  FFMA R14, R14, UR9, R17 ;  /* 0x000000090e0e7c23 */ /* 0x000fe20008000011 */
[----:B------:R-:W-:Y:S01]  /*1620*/  FFMA R12, R12, UR9, R15 ;  /* 0x000000090c0c7c23 */ /* 0x000fe2000800000f */
[----:B------:R-:W-:Y:S02]  /*1630*/  FFMA R19, R19, UR9, R18 ;  /* 0x0000000913137c23 */ /* 0x000fe40008000012 */
[----:B------:R-:W-:Y:S01]  /*1640*/  FFMA R13, R13, UR9, R16 ;  /* 0x000000090d0d7c23 */ /* 0x000fe20008000010 */
[----:B---3--:R-:W-:-:S02]  /*1650*/  SEL R26, R26, RZ, !P2 ;  /* 0x000000ff1a1a7207 */ /* 0x008fc40005000000 */
[----:B------:R-:W-:Y:S02]  /*1660*/  SEL R24, R24, RZ, !P2 ;  /* 0x000000ff18187207 */ /* 0x000fe40005000000 */
[----:B------:R-:W-:Y:S02]  /*1670*/  SEL R27, R27, RZ, !P2 ;  /* 0x000000ff1b1b7207 */ /* 0x000fe40005000000 */
[----:B------:R-:W-:Y:S01]  /*1680*/  SEL R25, R25, RZ, !P2 ;  /* 0x000000ff19197207 */ /* 0x000fe20005000000 */
[----:B------:R-:W-:Y:S01]  /*1690*/  FMUL R15, R26, 48 ;  /* 0x424000001a0f7820 */ /* 0x000fe20000400000 */
[----:B------:R-:W-:Y:S01]  /*16a0*/  FMUL R17, R24, 48 ;  /* 0x4240000018117820 */ /* 0x000fe20000400000 */
[----:B------:R-:W-:Y:S02]  /*16b0*/  FMUL R16, R27, 48 ;  /* 0x424000001b107820 */ /* 0x000fe40000400000 */
[----:B------:R-:W-:Y:S01]  /*16c0*/  FMUL R18, R25, 48 ;  /* 0x4240000019127820 */ /* 0x000fe20000400000 */
[----:B------:R-:W-:Y:S01]  /*16d0*/  FFMA R14, R15, UR12, R14 ;  /* 0x0000000c0f0e7c23 */ /* 0x000fe2000800000e */
[----:B------:R-:W-:Y:S01]  /*16e0*/  FFMA R12, R17, UR12, R12 ;  /* 0x0000000c110c7c23 */ /* 0x000fe2000800000c */
[----:B------:R-:W-:Y:S01]  /*16f0*/  FFMA R19, R16, UR12, R19 ;  /* 0x0000000c10137c23 */ /* 0x000fe20008000013 */
[----:B------:R-:W-:Y:S01]  /*1700*/  FFMA R13, R18, UR12, R13 ;  /* 0x0000000c120d7c23 */ /* 0x000fe2000800000d */
[----:B------:R-:W-:Y:S01]  /*1710*/  FFMA R14, R15, UR12, R14 ;  /* 0x0000000c0f0e7c23 */ /* 0x000fe2000800000e */
[----:B------:R-:W-:Y:S01]  /*1720*/  FFMA R12, R17, UR12, R12 ;  /* 0x0000000c110c7c23 */ /* 0x000fe2000800000c */
[----:B------:R-:W-:Y:S01]  /*1730*/  FFMA R19, R16, UR12, R19 ;  /* 0x0000000c10137c23 */ /* 0x000fe20008000013 */
[----:B------:R-:W-:Y:S01]  /*1740*/  FFMA R13, R18, UR12, R13 ;  /* 0x0000000c120d7c23 */ /* 0x000fe2000800000d */
[----:B------:R-:W-:Y:S01]  /*1750*/  FMUL R15, R9, 48 ;  /* 0x42400000090f7820 */ /* 0x000fe20000400000 */
[----:B------:R-:W-:Y:S01]  /*1760*/  FMUL R9, R11, 48 ;  /* 0x424000000b097820 */ /* 0x000fe20000400000 */
[----:B------:R-:W-:Y:S01]  /*1770*/  PLOP3.LUT P2, PT, PT, PT, UP1, 0x80, 0x0 ;  /* 0x000000000000781c */ /* 0x000fe20003f4f018 */
[----:B------:R-:W-:Y:S01]  /*1780*/  FMUL R12, R12, 48 ;  /* 0x424000000c0c7820 */ /* 0x000fe20000400000 */
[----:B------:R-:W-:Y:S01]  /*1790*/  FMUL R14, R14, 48 ;  /* 0x424000000e0e7820 */ /* 0x000fe20000400000 */
[----:B------:R-:W-:Y:S01]  /*17a0*/  FMUL R11, R10, 48 ;  /* 0x424000000a0b7820 */ /* 0x000fe20000400000 */
[----:B------:R-:W-:Y:S01]  /*17b0*/  FMUL R13, R13, 48 ;  /* 0x424000000d0d7820 */ /* 0x000fe20000400000 */
[----:B------:R-:W-:Y:S01]  /*17c0*/  FMUL R19, R19, 48 ;  /* 0x4240000013137820 */ /* 0x000fe20000400000 */
[----:B------:R-:W-:-:S02]  /*17d0*/  FSEL R10, R15, RZ, P2 ;  /* 0x000000ff0f0a7208 */ /* 0x000fc40001000000 */
[----:B------:R-:W-:Y:S02]  /*17e0*/  FSEL R8, R8, RZ, P2 ;  /* 0x000000ff08087208 */ /* 0x000fe40001000000 */
[----:B------:R-:W-:Y:S02]  /*17f0*/  FSEL R14, R14, RZ, P2 ;  /* 0x000000ff0e0e7208 */ /* 0x000fe40001000000 */
[----:B------:R-:W-:Y:S02]  /*1800*/  FSEL R12, R12, RZ, P2 ;  /* 0x000000ff0c0c7208 */ /* 0x000fe40001000000 */
[----:B------:R-:W-:Y:S02]  /*1810*/  FSEL R11, R11, RZ, P2 ;  /* 0x000000ff0b0b7208 */ /* 0x000fe40001000000 */
[----:B------:R-:W-:Y:S02]  /*1820*/  FSEL R9, R9, RZ, P2 ;  /* 0x000000ff09097208 */ /* 0x000fe40001000000 */
[----:B------:R-:W-:-:S02]  /*1830*/  FSEL R15, R19, RZ, P2 ;  /* 0x000000ff130f7208 */ /* 0x000fc40001000000 */
[----:B------:R-:W-:Y:S01]  /*1840*/  FSEL R13, R13, RZ, P2 ;  /* 0x000000ff0d0d7208 */ /* 0x000fe20001000000 */
[----:B------:R-:W-:Y:S04]  /*1850*/  STS.128 [R28], R8 ;  /* 0x000000081c007388 */ /* 0x000fe80000000c00 */
[----:B------:R-:W-:Y:S04]  /*1860*/  STS.128 [R28+0x10], R12 ;  /* 0x0000100c1c007388 */ /* 0x000fe80000000c00 */
[----:B------:R-:W-:Y:S06]  /*1870*/  BAR.SYNC 0x0 ;  /* 0x0000000000007b1d */ /* 0x000fec0000000000 */
[----:B------:R0:W1:Y:S04]  /*1880*/  LDS.128 R8, [R36.X16] ;  /* 0x0000000024087984 */ /* 0x000068000000cc00 */
[----:B------:R0:W2:Y:S01]  /*1890*/  LDS.128 R12, [R36.X16+0x1000] ;  /* 0x00100000240c7984 */ /* 0x0000a2000000cc00 */
[----:B------:R-:W-:Y:S01]  /*18a0*/  PLOP3.LUT P2, PT, PT, PT, UP0, 0x80, 0x0 ;  /* 0x000000000000781c */ /* 0x000fe20003f4f008 */
[----:B------:R-:W-:-:S07]  /*18b0*/  @P0 BRA `(.L_x_1) ;  /* 0x0000004000000947 */ /* 0x000fce0003800000 */
[----:B------:R-:W-:Y:S06]  /*18c0*/  MEMBAR.ALL.GPU ;  /* 0x0000000000007992 */ /* 0x000fec000000a000 */
[----:B------:R-:W-:-:S00]  /*18d0*/  ERRBAR ;  /* 0x00000000000079ab */ /* 0x000fc00000000000 */
[----:B-1----:R-:W3:Y:S02]  /*18e0*/  ATOMG.E.ADD.F32.FTZ.RN.STRONG.GPU PT, R8, [R4.64], R8 ;  /* 0x00000008040879a8 */ /* 0x002ee400081ee7ce */
[----:B---3--:R-:W-:-:S05]  /*18f0*/  CCTL.IVALL ;  /* 0x00000000ff00798f */ /* 0x008fca0002000000 */
.L_x_1:
[----:B------:R-:W-:Y:S05]  /*1900*/  BSYNC B0 ;  /* 0x0000000000007941 */ /* 0x000fea0003800000 */
.L_x_0:
[----:B------:R-:W-:Y:S01]  /*1910*/  BSSY B0, `(.L_x_2) ;  /* 0x0000006000007945 */ /* 0x000fe20003800000 */
[----:B------:R-:W-:Y:S05]  /*1920*/  @P0 BRA `(.L_x_3) ;  /* 0x0000004000000947 */ /* 0x000fea0003800000 */
[----:B------:R-:W-:Y:S06]  /*1930*/  MEMBAR.ALL.GPU ;  /* 0x0000000000007992 */ /* 0x000fec000000a000 */
[----:B------:R-:W-:-:S00]  /*1940*/  ERRBAR ;  /* 0x00000000000079ab */ /* 0x000fc00000000000 */
[----:B-1----:R-:W3:Y:S02]  /*1950*/  ATOMG.E.ADD.F32.FTZ.RN.STRONG.GPU PT, R9, [R4.64+0x4], R9 ;  /* 0x00000409040979a8 */ /* 0x002ee400081ee7ce */
[----:B---3--:R-:W-:-:S05]  /*1960*/  CCTL.IVALL ;  /* 0x00000000ff00798f */ /* 0x008fca0002000000 */
.L_x_3:
[----:B------:R-:W-:Y:S05]  /*1970*/  BSYNC B0 ;  /* 0x0000000000007941 */ /* 0x000fea0003800000 */
.L_x_2:
[----:B------:R-:W-:Y:S01]  /*1980*/  BSSY B0, `(.L_x_4) ;  /* 0x0000006000007945 */ /* 0x000fe20003800000 */
[----:B------:R-:W-:Y:S05]  /*1990*/  @P0 BRA `(.L_x_5) ;  /* 0x0000004000000947 */ /* 0x000fea0003800000 */
[----:B------:R-:W-:Y:S06]  /*19a0*/  MEMBAR.ALL.GPU ;  /* 0x0000000000007992 */ /* 0x000fec000000a000 */
[----:B------:R-:W-:-:S00]  /*19b0*/  ERRBAR ;  /* 0x00000000000079ab */ /* 0x000fc00000000000 */
[----:B-1----:R-:W3:Y:S02]  /*19c0*/  ATOMG.E.ADD.F32.FTZ.RN.STRONG.GPU PT, R10, [R4.64+0x8], R10 ;  /* 0x0000080a040a79a8 */ /* 0x002ee400081ee7ce */
[----:B---3--:R-:W-:-:S05]  /*19d0*/  CCTL.IVALL ;  /* 0x00000000ff00798f */ /* 0x008fca0002000000 */
.L_x_5:
[----:B------:R-:W-:Y:S05]  /*19e0*/  BSYNC B0 ;  /* 0x0000000000007941 */ /* 0x000fea0003800000 */
.L_x_4:
[----:B------:R-:W-:Y:S01]  /*19f0*/  BSSY B0, `(.L_x_6) ;  /* 0x0000006000007945 */ /* 0x000fe20003800000 */
[----:B------:R-:W-:Y:S05]  /*1a00*/  @P0 BRA `(.L_x_7) ;  /* 0x0000004000000947 */ /* 0x000fea0003800000 */
[----:B------:R-:W-:Y:S06]  /*1a10*/  MEMBAR.ALL.GPU ;  /* 0x0000000000007992 */ /* 0x000fec000000a000 */
[----:B------:R-:W-:-:S00]  /*1a20*/  ERRBAR ;  /* 0x00000000000079ab */ /* 0x000fc00000000000 */
[----:B-1----:R-:W3:Y:S02]  /*1a30*/  ATOMG.E.ADD.F32.FTZ.RN.STRONG.GPU PT, R11, [R4.64+0xc], R11 ;  /* 0x00000c0b040b79a8 */ /* 0x002ee400081ee7ce */
[----:B---3--:R-:W-:-:S05]  /*1a40*/  CCTL.IVALL ;  /* 0x00000000ff00798f */ /* 0x008fca0002000000 */
.L_x_7:
[----:B------:R-:W-:Y:S05]  /*1a50*/  BSYNC B0 ;  /* 0x0000000000007941 */ /* 0x000fea0003800000 */
.L_x_6:
[----:B------:R-:W-:Y:S01]  /*1a60*/  BSSY B0, `(.L_x_8) ;  /* 0x0000006000007945 */ /* 0x000fe20003800000 */
[----:B------:R-:W-:Y:S05]  /*1a70*/  @P1 BRA `(.L_x_9) ;  /* 0x0000004000001947 */ /* 0x000fea0003800000 */
[----:B------:R-:W-:Y:S06]  /*1a80*/  MEMBAR.ALL.GPU ;  /* 0x0000000000007992 */ /* 0x000fec000000a000 */
[----:B------:R-:W-:-:S00]  /*1a90*/  ERRBAR ;  /* 0x00000000000079ab */ /* 0x000fc00000000000 */
[----:B--2---:R-:W2:Y:S02]  /*1aa0*/  ATOMG.E.ADD.F32.FTZ.RN.STRONG.GPU PT, R6, [R6.64+0x1000], R12 ;  /* 0x0010000c060679a8 */ /* 0x004ea400081ee7ce */
[----:B--2---:R-:W-:-:S05]  /*1ab0*/  CCTL.IVALL ;  /* 0x00000000ff00798f */ /* 0x004fca0002000000 */
.L_x_9:
[----:B------:R-:W-:Y:S05]  /*1ac0*/  BSYNC B0 ;  /* 0x0000000000007941 */ /* 0x000fea0003800000 */
.L_x_8:
[----:B------:R-:W-:Y:S01]  /*1ad0*/  BSSY B0, `(.L_x_10) ;  /* 0x0000006000007945 */ /* 0x000fe20003800000 */
[----:B------:R-:W-:Y:S05]  /*1ae0*/  @P1 BRA `(.L_x_11) ;  /* 0x0000004000001947 */ /* 0x000fea0003800000 */
[----:B------:R-:W-:Y:S06]  /*1af0*/  MEMBAR.ALL.GPU ;  /* 0x0000000000007992 */ /* 0x000fec000000a000 */
[----:B------:R-:W-:-:S00]  /*1b00*/  ERRBAR ;  /* 0x00000000000079ab */ /* 0x000fc00000000000 */
[----:B--2---:R-:W2:Y:S02]  /*1b10*/  ATOMG.E.ADD.F32.FTZ.RN.STRONG.GPU PT, R13, [R4.64+0x1004], R13 ;  /* 0x0010040d040d79a8 */ /* 0x004ea400081ee7ce */
[----:B--2---:R-:W-:-:S05]  /*1b20*/  CCTL.IVALL ;  /* 0x00000000ff00798f */ /* 0x004fca0002000000 */
.L_x_11:
[----:B------:R-:W-:Y:S05]  /*1b30*/  BSYNC B0 ;  /* 0x0000000000007941 */ /* 0x000fea0003800000 */
.L_x_10:
[----:B------:R-:W-:Y:S01]  /*1b40*/  BSSY B0, `(.L_x_12) ;  /* 0x0000006000007945 */ /* 0x000fe20003800000 */
[----:B------:R-:W-:Y:S05]  /*1b50*/  @P1 BRA `(.L_x_13) ;  /* 0x0000004000001947 */ /* 0x000fea0003800000 */
[----:B------:R-:W-:Y:S06]  /*1b60*/  MEMBAR.ALL.GPU ;  /* 0x0000000000007992 */ /* 0x000fec000000a000 */
[----:B------:R-:W-:-:S00]  /*1b70*/  ERRBAR ;  /* 0x00000000000079ab */ /* 0x000fc00000000000 */
[----:B--2---:R-:W2:Y:S02]  /*1b80*/  ATOMG.E.ADD.F32.FTZ.RN.STRONG.GPU PT, R14, [R4.64+0x1008], R14 ;  /* 0x0010080e040e79a8 */ /* 0x004ea400081ee7ce */
[----:B--2---:R-:W-:-:S05]  /*1b90*/  CCTL.IVALL ;  /* 0x00000000ff00798f */ /* 0x004fca0002000000 */
.L_x_13:
[----:B------:R-:W-:Y:S05]  /*1ba0*/  BSYNC B0 ;  /* 0x0000000000007941 */ /* 0x000fea0003800000 */
.L_x_12:
[----:B------:R-:W-:Y:S01]  /*1bb0*/  BSSY B0, `(.L_x_14) ;  /* 0x0000006000007945 */ /* 0x000fe20003800000 */
[----:B------:R-:W-:Y:S05]  /*1bc0*/  @P1 BRA `(.L_x_15) ;  /* 0x0000004000001947 */ /* 0x000fea0003800000 */
[----:B------:R-:W-:Y:S06]  /*1bd0*/  MEMBAR.ALL.GPU ;  /* 0x0000000000007992 */ /* 0x000fec000000a000 */
[----:B------:R-:W-:-:S00]  /*1be0*/  ERRBAR ;  /* 0x00000000000079ab */ /* 0x000fc00000000000 */
[----:B--2---:R-:W2:Y:S02]  /*1bf0*/  ATOMG.E.ADD.F32.FTZ.RN.STRONG.GPU PT, R15, [R4.64+0x100c], R15 ;  /* 0x00100c0f040f79a8 */ /* 0x004ea400081ee7ce */
[----:B--2---:R-:W-:-:S05]  /*1c00*/  CCTL.IVALL ;  /* 0x00000000ff00798f */ /* 0x004fca0002000000 */
.L_x_15:
[----:B------:R-:W-:Y:S05]  /*1c10*/  BSYNC B0 ;  /* 0x0000000000007941 */ /* 0x000fea0003800000 */
.L_x_14:
[----:B------:R-:W-:Y:S02]  /*1c20*/  UPLOP3.LUT UP0, UPT, UPT, UPT, UPT, 0x40, 0x0 ;  /* 0x000000000000789c */ /* 0x000fe40003f0e870 */
[----:B------:R-:W-:Y:S01]  /*1c30*/  UMOV UR4, 0x800 ;  /* 0x0000080000047882 */ /* 0x000fe20000000000 */
[----:B------:R-:W-:Y:S01]  /*1c40*/  @!P2 CALL.REL.NOINC `(.L_x_16) ;  /* 0x000000100000a944 */ /* 0x000fe20003c00000 */
[----:B------:R-:W-:Y:S05]  /*1c50*/  BRA `(.L_x_17) ;  /* 0xfffff23000007947 */ /* 0x000fea000383ffff */
.L_x_16:
[----:B------:R-:W-:Y:S05]  /*1c60*/  EXIT ;  /* 0x000000000000794d */ /* 0x000fea0003800000 */
.L_x_18:
[----:B------:R-:W-:-:S00]  /*1c70*/  BRA `(.L_x_18) ;  /* 0xfffffff000007947 */ /* 0x000fc0000383ffff */
[----:B------:R-:W-:-:S00]  /*1c80*/  NOP ;  /* 0x0000000000007918 */ /* 0x000fc00000000000 */
[----:B------:R-:W-:-:S00]  /*1c90*/  NOP ;  /* 0x0000000000007918 */ /* 0x000fc00000000000 */
[----:B------:R-:W-:-:S00]  /*1ca0*/  NOP ;  /* 0x0000000000007918 */ /* 0x000fc00000000000 */
[----:B------:R-:W-:-:S00]  /*1cb0*/  NOP ;  /* 0x0000000000007918 */ /* 0x000fc00000000000 */
[----:B------:R-:W-:-:S00]  /*1cc0*/  NOP ;  /* 0x0000000000007918 */ /* 0x000fc00000000000 */
[----:B------:R-:W-:-:S00]  /*1cd0*/  NOP ;  /* 0x0000000000007918 */ /* 0x000fc00000000000 */
[----:B------:R-:W-:-:S00]  /*1ce0*/  NOP ;  /* 0x0000000000007918 */ /* 0x000fc00000000000 */
[----:B------:R-:W-:-:S00]  /*1cf0*/  NOP ;  /* 0x0000000000007918 */ /* 0x000fc00000000000 */
.L_x_19:


//--------------------- .nv.shared.triton__0d1d2d3d4d5d6d7de8de --------------------------
	.section	.nv.shared.triton__0d1d2d3d4d5d6d7de8de,"aw",@nobits
	.align	16
